//
// Generated by NVIDIA NVVM Compiler
//
// Compiler Build ID: CL-36424714
// Cuda compilation tools, release 13.0, V13.0.88
// Based on NVVM 20.0.0
//

.version 9.0
.target sm_100
.address_size 64

	// .globl	_Z10vector_addPKdS0_Pdi

.visible .entry _Z10vector_addPKdS0_Pdi(
	.param .u64 .ptr .align 1 _Z10vector_addPKdS0_Pdi_param_0,
	.param .u64 .ptr .align 1 _Z10vector_addPKdS0_Pdi_param_1,
	.param .u64 .ptr .align 1 _Z10vector_addPKdS0_Pdi_param_2,
	.param .u32 _Z10vector_addPKdS0_Pdi_param_3
)
{
	.reg .pred 	%p<2>;
	.reg .b32 	%r<6>;
	.reg .b64 	%rd<11>;
	.reg .b64 	%fd<4>;

	ld.param.u64 	%rd1, [_Z10vector_addPKdS0_Pdi_param_0];
	ld.param.u64 	%rd2, [_Z10vector_addPKdS0_Pdi_param_1];
	ld.param.u64 	%rd3, [_Z10vector_addPKdS0_Pdi_param_2];
	ld.param.u32 	%r2, [_Z10vector_addPKdS0_Pdi_param_3];
	mov.u32 	%r3, %tid.x;
	mov.u32 	%r4, %ntid.x;
	mov.u32 	%r5, %ctaid.x;
	mad.lo.s32 	%r1, %r4, %r5, %r3;
	setp.ge.s32 	%p1, %r1, %r2;
	@%p1 bra 	$L__BB0_2;
	cvta.to.global.u64 	%rd4, %rd1;
	cvta.to.global.u64 	%rd5, %rd2;
	cvta.to.global.u64 	%rd6, %rd3;
	mul.wide.s32 	%rd7, %r1, 8;
	add.s64 	%rd8, %rd4, %rd7;
	ld.global.f64 	%fd1, [%rd8];
	add.s64 	%rd9, %rd5, %rd7;
	ld.global.f64 	%fd2, [%rd9];
	add.f64 	%fd3, %fd1, %fd2;
	add.s64 	%rd10, %rd6, %rd7;
	st.global.f64 	[%rd10], %fd3;
$L__BB0_2:
	ret;

}


// ===== COMPILED SASS (sm_100) =====

	.target	sm_100

	.elftype	@"ET_EXEC"


//--------------------- .note.nv.tkinfo           --------------------------
	.section	.note.nv.tkinfo,"",@"SHT_NOTE"
	.sectionflags	@"SHF_NOTE_NV_TKINFO"
	.tkinfo
        /*0018*/ 	.word	0x00000002
        /*0030*/ 	.string	""
        /*0030*/ 	.string	"ptxas"
        /*0030*/ 	.string	"Cuda compilation tools, release 13.0, V13.0.88"
        /*0030*/ 	.string	"Build cuda_13.0.r13.0/compiler.36424714_0"
        /*0030*/ 	.string	"-arch sm_100 -m 64 "



//--------------------- .note.nv.cuinfo           --------------------------
	.section	.note.nv.cuinfo,"",@"SHT_NOTE"
	.sectionflags	@"SHF_NOTE_NV_CUINFO"
        /*0018*/ 	.short	0x0002
        /*001a*/ 	.short	0x0064
        /*001c*/ 	.short	0x0082
	.zero		2


//--------------------- .nv.info                  --------------------------
	.section	.nv.info,"",@"SHT_CUDA_INFO"
	.align	4


	//----- nvinfo : EIATTR_REGCOUNT
	.align		4
        /*0000*/ 	.byte	0x04, 0x2f
        /*0002*/ 	.short	(.L_1 - .L_0)
	.align		4
.L_0:
        /*0004*/ 	.word	index@(_Z10vector_addPKdS0_Pdi)
        /*0008*/ 	.word	0x0000000e


	//----- nvinfo : EIATTR_FRAME_SIZE
	.align		4
.L_1:
        /*000c*/ 	.byte	0x04, 0x11
        /*000e*/ 	.short	(.L_3 - .L_2)
	.align		4
.L_2:
        /*0010*/ 	.word	index@(_Z10vector_addPKdS0_Pdi)
        /*0014*/ 	.word	0x00000000


	//----- nvinfo : EIATTR_MIN_STACK_SIZE
	.align		4
.L_3:
        /*0018*/ 	.byte	0x04, 0x12
        /*001a*/ 	.short	(.L_5 - .L_4)
	.align		4
.L_4:
        /*001c*/ 	.word	index@(_Z10vector_addPKdS0_Pdi)
        /*0020*/ 	.word	0x00000000
.L_5:


//--------------------- .nv.compat                --------------------------
	.section	.nv.compat,"",@"SHT_CUDA_COMPAT_INFO"
	.align	4
        /*0000*/ 	.byte	0x02, 0x09, 0x00, 0x00, 0x02, 0x02, 0x01, 0x00, 0x02, 0x05, 0x05, 0x00, 0x03, 0x07, 0x01, 0x01
        /*0010*/ 	.byte	0x02, 0x03, 0x00, 0x00, 0x02, 0x06, 0x01, 0x00, 0x04, 0x0b, 0x08, 0x00, 0x01, 0x00, 0x00, 0x00
        /*0020*/ 	.byte	0x00, 0x00, 0x00, 0x00


//--------------------- .nv.info._Z10vector_addPKdS0_Pdi --------------------------
	.section	.nv.info._Z10vector_addPKdS0_Pdi,"",@"SHT_CUDA_INFO"
	.sectionflags	@""
	.align	4


	//----- nvinfo : EIATTR_CUDA_API_VERSION
	.align		4
        /*0000*/ 	.byte	0x04, 0x37
        /*0002*/ 	.short	(.L_7 - .L_6)
.L_6:
        /*0004*/ 	.word	0x00000082


	//----- nvinfo : EIATTR_KPARAM_INFO
	.align		4
.L_7:
        /*0008*/ 	.byte	0x04, 0x17
        /*000a*/ 	.short	(.L_9 - .L_8)
.L_8:
        /*000c*/ 	.word	0x00000000
        /*0010*/ 	.short	0x0003
        /*0012*/ 	.short	0x0018
        /*0014*/ 	.byte	0x00, 0xf0, 0x11, 0x00


	//----- nvinfo : EIATTR_KPARAM_INFO
	.align		4
.L_9:
        /*0018*/ 	.byte	0x04, 0x17
        /*001a*/ 	.short	(.L_11 - .L_10)
.L_10:
        /*001c*/ 	.word	0x00000000
        /*0020*/ 	.short	0x0002
        /*0022*/ 	.short	0x0010
        /*0024*/ 	.byte	0x00, 0xf5, 0x21, 0x00


	//----- nvinfo : EIATTR_KPARAM_INFO
	.align		4
.L_11:
        /*0028*/ 	.byte	0x04, 0x17
        /*002a*/ 	.short	(.L_13 - .L_12)
.L_12:
        /*002c*/ 	.word	0x00000000
        /*0030*/ 	.short	0x0001
        /*0032*/ 	.short	0x0008
        /*0034*/ 	.byte	0x00, 0xf5, 0x21, 0x00


	//----- nvinfo : EIATTR_KPARAM_INFO
	.align		4
.L_13:
        /*0038*/ 	.byte	0x04, 0x17
        /*003a*/ 	.short	(.L_15 - .L_14)
.L_14:
        /*003c*/ 	.word	0x00000000
        /*0040*/ 	.short	0x0000
        /*0042*/ 	.short	0x0000
        /*0044*/ 	.byte	0x00, 0xf5, 0x21, 0x00


	//----- nvinfo : EIATTR_SPARSE_MMA_MASK
	.align		4
.L_15:
        /*0048*/ 	.byte	0x03, 0x50
        /*004a*/ 	.short	0x0000


	//----- nvinfo : EIATTR_MAXREG_COUNT
	.align		4
        /*004c*/ 	.byte	0x03, 0x1b
        /*004e*/ 	.short	0x00ff


	//----- nvinfo : EIATTR_MERCURY_ISA_VERSION
	.align		4
        /*0050*/ 	.byte	0x03, 0x5f
        /*0052*/ 	.short	0x0101


	//----- nvinfo : EIATTR_VRC_CTA_INIT_COUNT
	.align		4
        /*0054*/ 	.byte	0x02, 0x4a
	.zero		1
	.zero		1


	//----- nvinfo : EIATTR_EXIT_INSTR_OFFSETS
	.align		4
        /*0058*/ 	.byte	0x04, 0x1c
        /*005a*/ 	.short	(.L_17 - .L_16)


	//   ....[0]....
.L_16:
        /*005c*/ 	.word	0x00000070


	//   ....[1]....
        /*0060*/ 	.word	0x00000130


	//----- nvinfo : EIATTR_CBANK_PARAM_SIZE
	.align		4
.L_17:
        /*0064*/ 	.byte	0x03, 0x19
        /*0066*/ 	.short	0x001c


	//----- nvinfo : EIATTR_PARAM_CBANK
	.align		4
        /*0068*/ 	.byte	0x04, 0x0a
        /*006a*/ 	.short	(.L_19 - .L_18)
	.align		4
.L_18:
        /*006c*/ 	.word	index@(.nv.constant0._Z10vector_addPKdS0_Pdi)
        /*0070*/ 	.short	0x0380
        /*0072*/ 	.short	0x001c


	//----- nvinfo : EIATTR_SW_WAR
	.align		4
.L_19:
        /*0074*/ 	.byte	0x04, 0x36
        /*0076*/ 	.short	(.L_21 - .L_20)
.L_20:
        /*0078*/ 	.word	0x00000008
.L_21:


//--------------------- .nv.callgraph             --------------------------
	.section	.nv.callgraph,"",@"SHT_CUDA_CALLGRAPH"
	.align	4
	.sectionentsize	8
	.align		4
        /*0000*/ 	.word	0x00000000
	.align		4
        /*0004*/ 	.word	0xffffffff
	.align		4
        /*0008*/ 	.word	0x00000000
	.align		4
        /*000c*/ 	.word	0xfffffffe
	.align		4
        /*0010*/ 	.word	0x00000000
	.align		4
        /*0014*/ 	.word	0xfffffffd
	.align		4
        /*0018*/ 	.word	0x00000000
	.align		4
        /*001c*/ 	.word	0xfffffffc


//--------------------- .text._Z10vector_addPKdS0_Pdi --------------------------
	.section	.text._Z10vector_addPKdS0_Pdi,"ax",@progbits
	.align	128
        .global         _Z10vector_addPKdS0_Pdi
        .type           _Z10vector_addPKdS0_Pdi,@function
        .size           _Z10vector_addPKdS0_Pdi,(.L_x_1 - _Z10vector_addPKdS0_Pdi)
        .other          _Z10vector_addPKdS0_Pdi,@"STO_CUDA_ENTRY STV_DEFAULT"
_Z10vector_addPKdS0_Pdi:
.text._Z10vector_addPKdS0_Pdi:
[----:B------:R-:W-:Y:S01]  /*0000*/  LDC R1, c[0x0][0x37c] ;  /* 0x0000df00ff017b82 */ /* 0x000fe20000000800 */
[----:B------:R-:W0:Y:S01]  /*0010*/  S2R R11, SR_TID.X ;  /* 0x00000000000b7919 */ /* 0x000e220000002100 */
[----:B------:R-:W0:Y:S01]  /*0020*/  LDCU UR4, c[0x0][0x360] ;  /* 0x00006c00ff0477ac */ /* 0x000e220008000800 */
[----:B------:R-:W0:Y:S01]  /*0030*/  S2R R0, SR_CTAID.X ;  /* 0x0000000000007919 */ /* 0x000e220000002500 */
[----:B------:R-:W1:Y:S01]  /*0040*/  LDCU UR5, c[0x0][0x398] ;  /* 0x00007300ff0577ac */ /* 0x000e620008000800 */
[----:B0-----:R-:W-:-:S05]  /*0050*/  IMAD R11, R0, UR4, R11 ;  /* 0x00000004000b7c24 */ /* 0x001fca000f8e020b */
[----:B-1----:R-:W-:-:S13]  /*0060*/  ISETP.GE.AND P0, PT, R11, UR5, PT ;  /* 0x000000050b007c0c */ /* 0x002fda000bf06270 */
[----:B------:R-:W-:Y:S05]  /*0070*/  @P0 EXIT ;  /* 0x000000000000094d */ /* 0x000fea0003800000 */
[----:B------:R-:W0:Y:S01]  /*0080*/  LDC.64 R2, c[0x0][0x380] ;  /* 0x0000e000ff027b82 */ /* 0x000e220000000a00 */
[----:B------:R-:W1:Y:S07]  /*0090*/  LDCU.64 UR4, c[0x0][0x358] ;  /* 0x00006b00ff0477ac */ /* 0x000e6e0008000a00 */
[----:B------:R-:W2:Y:S08]  /*00a0*/  LDC.64 R4, c[0x0][0x388] ;  /* 0x0000e200ff047b82 */ /* 0x000eb00000000a00 */
[----:B------:R-:W3:Y:S01]  /*00b0*/  LDC.64 R8, c[0x0][0x390] ;  /* 0x0000e400ff087b82 */ /* 0x000ee20000000a00 */
[----:B0-----:R-:W-:-:S06]  /*00c0*/  IMAD.WIDE R2, R11, 0x8, R2 ;  /* 0x000000080b027825 */ /* 0x001fcc00078e0202 */
[----:B-1----:R-:W4:Y:S01]  /*00d0*/  LDG.E.64 R2, desc[UR4][R2.64] ;  /* 0x0000000402027981 */ /* 0x002f22000c1e1b00 */
[----:B--2---:R-:W-:-:S06]  /*00e0*/  IMAD.WIDE R4, R11, 0x8, R4 ;  /* 0x000000080b047825 */ /* 0x004fcc00078e0204 */
[----:B------:R-:W4:Y:S01]  /*00f0*/  LDG.E.64 R4, desc[UR4][R4.64] ;  /* 0x0000000404047981 */ /* 0x000f22000c1e1b00 */
[----:B---3--:R-:W-:Y:S01]  /*0100*/  IMAD.WIDE R8, R11, 0x8, R8 ;  /* 0x000000080b087825 */ /* 0x008fe200078e0208 */
[----:B----4-:R-:W-:-:S07]  /*0110*/  DADD R6, R2, R4 ;  /* 0x0000000002067229 */ /* 0x010fce0000000004 */
[----:B------:R-:W-:Y:S01]  /*0120*/  STG.E.64 desc[UR4][R8.64], R6 ;  /* 0x0000000608007986 */ /* 0x000fe2000c101b04 */
[----:B------:R-:W-:Y:S05]  /*0130*/  EXIT ;  /* 0x000000000000794d */ /* 0x000fea0003800000 */
.L_x_0:
[----:B------:R-:W-:-:S00]  /*0140*/  BRA `(.L_x_0) ;  /* 0xfffffffc00fc7947 */ /* 0x000fc0000383ffff */
[----:B------:R-:W-:-:S00]  /*0150*/  NOP ;  /* 0x0000000000007918 */ /* 0x000fc00000000000 */
        /* <DEDUP_REMOVED lines=10> */
.L_x_1:


//--------------------- .nv.shared.reserved.0     --------------------------
	.section	.nv.shared.reserved.0,"aw",@nobits
	.weak		__nv_reservedSMEM_offset_0_alias
	.size		__nv_reservedSMEM_offset_0_alias, 0, 64
	.other		__nv_reservedSMEM_offset_0_alias,@"STO_CUDA_RESERVED_SHARED STV_DEFAULT"
__nv_reservedSMEM_offset_0_alias:
	.zero		0
	.zero		64


//--------------------- .nv.constant0._Z10vector_addPKdS0_Pdi --------------------------
	.section	.nv.constant0._Z10vector_addPKdS0_Pdi,"a",@progbits
	.sectionflags	@""
	.align	4
.nv.constant0._Z10vector_addPKdS0_Pdi:
	.zero		924


//--------------------- SYMBOLS --------------------------

	.type		.nv.reservedSmem.offset0,@object
	.size		.nv.reservedSmem.offset0,0x4
